//
// Generated by NVIDIA NVVM Compiler
//
// Compiler Build ID: CL-36424714
// Cuda compilation tools, release 13.0, V13.0.88
// Based on NVVM 20.0.0
//

.version 9.0
.target sm_100
.address_size 64


.entry _Z10matrixMultPKdS0_Pdi(
	.param .u64 .ptr .align 1 _Z10matrixMultPKdS0_Pdi_param_0,
	.param .u64 .ptr .align 1 _Z10matrixMultPKdS0_Pdi_param_1,
	.param .u64 .ptr .align 1 _Z10matrixMultPKdS0_Pdi_param_2,
	.param .u32 _Z10matrixMultPKdS0_Pdi_param_3
)
{
	.reg .pred 	%p<12>;
	.reg .b32 	%r<71>;
	.reg .b64 	%rd<65>;
	.reg .b64 	%fd<67>;

	ld.param.u64 	%rd10, [_Z10matrixMultPKdS0_Pdi_param_0];
	ld.param.u64 	%rd11, [_Z10matrixMultPKdS0_Pdi_param_1];
	ld.param.u64 	%rd9, [_Z10matrixMultPKdS0_Pdi_param_2];
	ld.param.u32 	%r38, [_Z10matrixMultPKdS0_Pdi_param_3];
	cvta.to.global.u64 	%rd1, %rd11;
	cvta.to.global.u64 	%rd2, %rd10;
	mov.u32 	%r39, %tid.x;
	mov.u32 	%r40, %ctaid.x;
	shl.b32 	%r41, %r40, 10;
	or.b32  	%r42, %r41, %r39;
	div.s32 	%r1, %r42, %r38;
	mul.lo.s32 	%r43, %r1, %r38;
	sub.s32 	%r2, %r42, %r43;
	setp.ge.s32 	%p1, %r1, %r38;
	setp.lt.s32 	%p2, %r38, 0;
	or.pred  	%p3, %p2, %p1;
	@%p3 bra 	$L__BB0_13;
	max.u32 	%r4, %r38, 1;
	and.b32  	%r5, %r4, 7;
	setp.lt.u32 	%p4, %r38, 8;
	mov.f64 	%fd66, 0d0000000000000000;
	mov.b32 	%r69, 0;
	@%p4 bra 	$L__BB0_4;
	and.b32  	%r45, %r4, 2147483640;
	neg.s32 	%r67, %r45;
	add.s32 	%r66, %r2, %r38;
	shl.b32 	%r8, %r38, 3;
	shl.b32 	%r46, %r38, 1;
	add.s32 	%r65, %r2, %r46;
	mad.lo.s32 	%r64, %r38, 3, %r2;
	shl.b32 	%r47, %r38, 2;
	add.s32 	%r63, %r2, %r47;
	mad.lo.s32 	%r62, %r38, 5, %r2;
	mad.lo.s32 	%r61, %r38, 6, %r2;
	mad.lo.s32 	%r60, %r38, 7, %r2;
	mul.wide.u32 	%rd12, %r2, 8;
	add.s64 	%rd64, %rd1, %rd12;
	mul.wide.u32 	%rd13, %r43, 8;
	add.s64 	%rd14, %rd13, %rd2;
	add.s64 	%rd63, %rd14, 32;
	mov.f64 	%fd66, 0d0000000000000000;
	mul.wide.u32 	%rd29, %r8, 8;
$L__BB0_3:
	.pragma "nounroll";
	and.b32  	%r69, %r4, 2147483640;
	ld.global.f64 	%fd16, [%rd63+-32];
	ld.global.f64 	%fd17, [%rd64];
	fma.rn.f64 	%fd18, %fd16, %fd17, %fd66;
	ld.global.f64 	%fd19, [%rd63+-24];
	mul.wide.u32 	%rd15, %r66, 8;
	add.s64 	%rd16, %rd1, %rd15;
	ld.global.f64 	%fd20, [%rd16];
	fma.rn.f64 	%fd21, %fd19, %fd20, %fd18;
	ld.global.f64 	%fd22, [%rd63+-16];
	mul.wide.u32 	%rd17, %r65, 8;
	add.s64 	%rd18, %rd1, %rd17;
	ld.global.f64 	%fd23, [%rd18];
	fma.rn.f64 	%fd24, %fd22, %fd23, %fd21;
	ld.global.f64 	%fd25, [%rd63+-8];
	mul.wide.u32 	%rd19, %r64, 8;
	add.s64 	%rd20, %rd1, %rd19;
	ld.global.f64 	%fd26, [%rd20];
	fma.rn.f64 	%fd27, %fd25, %fd26, %fd24;
	ld.global.f64 	%fd28, [%rd63];
	mul.wide.u32 	%rd21, %r63, 8;
	add.s64 	%rd22, %rd1, %rd21;
	ld.global.f64 	%fd29, [%rd22];
	fma.rn.f64 	%fd30, %fd28, %fd29, %fd27;
	ld.global.f64 	%fd31, [%rd63+8];
	mul.wide.u32 	%rd23, %r62, 8;
	add.s64 	%rd24, %rd1, %rd23;
	ld.global.f64 	%fd32, [%rd24];
	fma.rn.f64 	%fd33, %fd31, %fd32, %fd30;
	ld.global.f64 	%fd34, [%rd63+16];
	mul.wide.u32 	%rd25, %r61, 8;
	add.s64 	%rd26, %rd1, %rd25;
	ld.global.f64 	%fd35, [%rd26];
	fma.rn.f64 	%fd36, %fd34, %fd35, %fd33;
	ld.global.f64 	%fd37, [%rd63+24];
	mul.wide.u32 	%rd27, %r60, 8;
	add.s64 	%rd28, %rd1, %rd27;
	ld.global.f64 	%fd38, [%rd28];
	fma.rn.f64 	%fd66, %fd37, %fd38, %fd36;
	add.s32 	%r67, %r67, 8;
	add.s32 	%r66, %r66, %r8;
	add.s32 	%r65, %r65, %r8;
	add.s32 	%r64, %r64, %r8;
	add.s32 	%r63, %r63, %r8;
	add.s32 	%r62, %r62, %r8;
	add.s32 	%r61, %r61, %r8;
	add.s32 	%r60, %r60, %r8;
	add.s64 	%rd64, %rd64, %rd29;
	add.s64 	%rd63, %rd63, 64;
	setp.ne.s32 	%p5, %r67, 0;
	@%p5 bra 	$L__BB0_3;
$L__BB0_4:
	setp.eq.s32 	%p6, %r5, 0;
	@%p6 bra 	$L__BB0_12;
	and.b32  	%r33, %r4, 3;
	setp.lt.u32 	%p7, %r5, 4;
	@%p7 bra 	$L__BB0_7;
	add.s32 	%r48, %r69, %r43;
	mul.wide.u32 	%rd30, %r48, 8;
	add.s64 	%rd31, %rd2, %rd30;
	ld.global.f64 	%fd40, [%rd31];
	mad.lo.s32 	%r49, %r69, %r38, %r2;
	mul.wide.u32 	%rd32, %r49, 8;
	add.s64 	%rd33, %rd1, %rd32;
	ld.global.f64 	%fd41, [%rd33];
	fma.rn.f64 	%fd42, %fd40, %fd41, %fd66;
	cvt.u64.u32 	%rd34, %r43;
	cvt.u64.u32 	%rd35, %r69;
	add.s64 	%rd36, %rd35, %rd34;
	shl.b64 	%rd37, %rd36, 3;
	add.s64 	%rd38, %rd2, %rd37;
	ld.global.f64 	%fd43, [%rd38+8];
	add.s32 	%r50, %r49, %r38;
	mul.wide.u32 	%rd39, %r50, 8;
	add.s64 	%rd40, %rd1, %rd39;
	ld.global.f64 	%fd44, [%rd40];
	fma.rn.f64 	%fd45, %fd43, %fd44, %fd42;
	ld.global.f64 	%fd46, [%rd38+16];
	add.s32 	%r51, %r50, %r38;
	mul.wide.u32 	%rd41, %r51, 8;
	add.s64 	%rd42, %rd1, %rd41;
	ld.global.f64 	%fd47, [%rd42];
	fma.rn.f64 	%fd48, %fd46, %fd47, %fd45;
	ld.global.f64 	%fd49, [%rd38+24];
	add.s32 	%r52, %r51, %r38;
	mul.wide.u32 	%rd43, %r52, 8;
	add.s64 	%rd44, %rd1, %rd43;
	ld.global.f64 	%fd50, [%rd44];
	fma.rn.f64 	%fd66, %fd49, %fd50, %fd48;
	add.s32 	%r69, %r69, 4;
$L__BB0_7:
	setp.eq.s32 	%p8, %r33, 0;
	@%p8 bra 	$L__BB0_12;
	setp.eq.s32 	%p9, %r33, 1;
	@%p9 bra 	$L__BB0_10;
	add.s32 	%r53, %r69, %r43;
	mul.wide.u32 	%rd45, %r53, 8;
	add.s64 	%rd46, %rd2, %rd45;
	ld.global.f64 	%fd52, [%rd46];
	mad.lo.s32 	%r54, %r69, %r38, %r2;
	mul.wide.u32 	%rd47, %r54, 8;
	add.s64 	%rd48, %rd1, %rd47;
	ld.global.f64 	%fd53, [%rd48];
	fma.rn.f64 	%fd54, %fd52, %fd53, %fd66;
	cvt.u64.u32 	%rd49, %r43;
	cvt.u64.u32 	%rd50, %r69;
	add.s64 	%rd51, %rd50, %rd49;
	shl.b64 	%rd52, %rd51, 3;
	add.s64 	%rd53, %rd2, %rd52;
	ld.global.f64 	%fd55, [%rd53+8];
	add.s32 	%r55, %r54, %r38;
	mul.wide.u32 	%rd54, %r55, 8;
	add.s64 	%rd55, %rd1, %rd54;
	ld.global.f64 	%fd56, [%rd55];
	fma.rn.f64 	%fd66, %fd55, %fd56, %fd54;
	add.s32 	%r69, %r69, 2;
$L__BB0_10:
	and.b32  	%r56, %r4, 1;
	setp.eq.b32 	%p10, %r56, 1;
	not.pred 	%p11, %p10;
	@%p11 bra 	$L__BB0_12;
	add.s32 	%r57, %r69, %r43;
	mul.wide.u32 	%rd56, %r57, 8;
	add.s64 	%rd57, %rd2, %rd56;
	ld.global.f64 	%fd57, [%rd57];
	mad.lo.s32 	%r58, %r69, %r38, %r2;
	mul.wide.u32 	%rd58, %r58, 8;
	add.s64 	%rd59, %rd1, %rd58;
	ld.global.f64 	%fd58, [%rd59];
	fma.rn.f64 	%fd66, %fd57, %fd58, %fd66;
$L__BB0_12:
	add.s32 	%r59, %r43, %r2;
	cvta.to.global.u64 	%rd60, %rd9;
	mul.wide.u32 	%rd61, %r59, 8;
	add.s64 	%rd62, %rd60, %rd61;
	st.global.f64 	[%rd62], %fd66;
$L__BB0_13:
	ret;

}


// ===== COMPILED SASS (sm_100) =====

	.target	sm_100

	.elftype	@"ET_EXEC"


//--------------------- .note.nv.tkinfo           --------------------------
	.section	.note.nv.tkinfo,"",@"SHT_NOTE"
	.sectionflags	@"SHF_NOTE_NV_TKINFO"
	.tkinfo
        /*0018*/ 	.word	0x00000002
        /*0030*/ 	.string	""
        /*0030*/ 	.string	"ptxas"
        /*0030*/ 	.string	"Cuda compilation tools, release 13.0, V13.0.88"
        /*0030*/ 	.string	"Build cuda_13.0.r13.0/compiler.36424714_0"
        /*0030*/ 	.string	"-arch sm_100 -m 64 "



//--------------------- .note.nv.cuinfo           --------------------------
	.section	.note.nv.cuinfo,"",@"SHT_NOTE"
	.sectionflags	@"SHF_NOTE_NV_CUINFO"
        /*0018*/ 	.short	0x0002
        /*001a*/ 	.short	0x0064
        /*001c*/ 	.short	0x0082
	.zero		2


//--------------------- .nv.info                  --------------------------
	.section	.nv.info,"",@"SHT_CUDA_INFO"
	.align	4


	//----- nvinfo : EIATTR_REGCOUNT
	.align		4
        /*0000*/ 	.byte	0x04, 0x2f
        /*0002*/ 	.short	(.L_1 - .L_0)
	.align		4
.L_0:
        /*0004*/ 	.word	index@(_Z10matrixMultPKdS0_Pdi)
        /*0008*/ 	.word	0x00000020


	//----- nvinfo : EIATTR_FRAME_SIZE
	.align		4
.L_1:
        /*000c*/ 	.byte	0x04, 0x11
        /*000e*/ 	.short	(.L_3 - .L_2)
	.align		4
.L_2:
        /*0010*/ 	.word	index@(_Z10matrixMultPKdS0_Pdi)
        /*0014*/ 	.word	0x00000000


	//----- nvinfo : EIATTR_MIN_STACK_SIZE
	.align		4
.L_3:
        /*0018*/ 	.byte	0x04, 0x12
        /*001a*/ 	.short	(.L_5 - .L_4)
	.align		4
.L_4:
        /*001c*/ 	.word	index@(_Z10matrixMultPKdS0_Pdi)
        /*0020*/ 	.word	0x00000000
.L_5:


//--------------------- .nv.compat                --------------------------
	.section	.nv.compat,"",@"SHT_CUDA_COMPAT_INFO"
	.align	4
        /*0000*/ 	.byte	0x02, 0x09, 0x00, 0x00, 0x02, 0x02, 0x01, 0x00, 0x02, 0x05, 0x05, 0x00, 0x03, 0x07, 0x01, 0x01
        /*0010*/ 	.byte	0x02, 0x03, 0x00, 0x00, 0x02, 0x06, 0x01, 0x00, 0x04, 0x0b, 0x08, 0x00, 0x01, 0x00, 0x00, 0x00
        /*0020*/ 	.byte	0x00, 0x00, 0x00, 0x00


//--------------------- .nv.info._Z10matrixMultPKdS0_Pdi --------------------------
	.section	.nv.info._Z10matrixMultPKdS0_Pdi,"",@"SHT_CUDA_INFO"
	.sectionflags	@""
	.align	4


	//----- nvinfo : EIATTR_CUDA_API_VERSION
	.align		4
        /*0000*/ 	.byte	0x04, 0x37
        /*0002*/ 	.short	(.L_7 - .L_6)
.L_6:
        /*0004*/ 	.word	0x00000082


	//----- nvinfo : EIATTR_KPARAM_INFO
	.align		4
.L_7:
        /*0008*/ 	.byte	0x04, 0x17
        /*000a*/ 	.short	(.L_9 - .L_8)
.L_8:
        /*000c*/ 	.word	0x00000000
        /*0010*/ 	.short	0x0003
        /*0012*/ 	.short	0x0018
        /*0014*/ 	.byte	0x00, 0xf0, 0x11, 0x00


	//----- nvinfo : EIATTR_KPARAM_INFO
	.align		4
.L_9:
        /*0018*/ 	.byte	0x04, 0x17
        /*001a*/ 	.short	(.L_11 - .L_10)
.L_10:
        /*001c*/ 	.word	0x00000000
        /*0020*/ 	.short	0x0002
        /*0022*/ 	.short	0x0010
        /*0024*/ 	.byte	0x00, 0xf5, 0x21, 0x00


	//----- nvinfo : EIATTR_KPARAM_INFO
	.align		4
.L_11:
        /*0028*/ 	.byte	0x04, 0x17
        /*002a*/ 	.short	(.L_13 - .L_12)
.L_12:
        /*002c*/ 	.word	0x00000000
        /*0030*/ 	.short	0x0001
        /*0032*/ 	.short	0x0008
        /*0034*/ 	.byte	0x00, 0xf5, 0x21, 0x00


	//----- nvinfo : EIATTR_KPARAM_INFO
	.align		4
.L_13:
        /*0038*/ 	.byte	0x04, 0x17
        /*003a*/ 	.short	(.L_15 - .L_14)
.L_14:
        /*003c*/ 	.word	0x00000000
        /*0040*/ 	.short	0x0000
        /*0042*/ 	.short	0x0000
        /*0044*/ 	.byte	0x00, 0xf5, 0x21, 0x00


	//----- nvinfo : EIATTR_SPARSE_MMA_MASK
	.align		4
.L_15:
        /*0048*/ 	.byte	0x03, 0x50
        /*004a*/ 	.short	0x0000


	//----- nvinfo : EIATTR_MAXREG_COUNT
	.align		4
        /*004c*/ 	.byte	0x03, 0x1b
        /*004e*/ 	.short	0x00ff


	//----- nvinfo : EIATTR_MERCURY_ISA_VERSION
	.align		4
        /*0050*/ 	.byte	0x03, 0x5f
        /*0052*/ 	.short	0x0101


	//----- nvinfo : EIATTR_VRC_CTA_INIT_COUNT
	.align		4
        /*0054*/ 	.byte	0x02, 0x4a
	.zero		1
	.zero		1


	//----- nvinfo : EIATTR_EXIT_INSTR_OFFSETS
	.align		4
        /*0058*/ 	.byte	0x04, 0x1c
        /*005a*/ 	.short	(.L_17 - .L_16)


	//   ....[0]....
.L_16:
        /*005c*/ 	.word	0x000001f0


	//   ....[1]....
        /*0060*/ 	.word	0x00000b00


	//----- nvinfo : EIATTR_CBANK_PARAM_SIZE
	.align		4
.L_17:
        /*0064*/ 	.byte	0x03, 0x19
        /*0066*/ 	.short	0x001c


	//----- nvinfo : EIATTR_PARAM_CBANK
	.align		4
        /*0068*/ 	.byte	0x04, 0x0a
        /*006a*/ 	.short	(.L_19 - .L_18)
	.align		4
.L_18:
        /*006c*/ 	.word	index@(.nv.constant0._Z10matrixMultPKdS0_Pdi)
        /*0070*/ 	.short	0x0380
        /*0072*/ 	.short	0x001c


	//----- nvinfo : EIATTR_SW_WAR
	.align		4
.L_19:
        /*0074*/ 	.byte	0x04, 0x36
        /*0076*/ 	.short	(.L_21 - .L_20)
.L_20:
        /*0078*/ 	.word	0x00000008
.L_21:


//--------------------- .nv.callgraph             --------------------------
	.section	.nv.callgraph,"",@"SHT_CUDA_CALLGRAPH"
	.align	4
	.sectionentsize	8
	.align		4
        /*0000*/ 	.word	0x00000000
	.align		4
        /*0004*/ 	.word	0xffffffff
	.align		4
        /*0008*/ 	.word	0x00000000
	.align		4
        /*000c*/ 	.word	0xfffffffe
	.align		4
        /*0010*/ 	.word	0x00000000
	.align		4
        /*0014*/ 	.word	0xfffffffd
	.align		4
        /*0018*/ 	.word	0x00000000
	.align		4
        /*001c*/ 	.word	0xfffffffc


//--------------------- .text._Z10matrixMultPKdS0_Pdi --------------------------
	.section	.text._Z10matrixMultPKdS0_Pdi,"ax",@progbits
	.align	128
.text._Z10matrixMultPKdS0_Pdi:
        .type           _Z10matrixMultPKdS0_Pdi,@function
        .size           _Z10matrixMultPKdS0_Pdi,(.L_x_5 - _Z10matrixMultPKdS0_Pdi)
        .other          _Z10matrixMultPKdS0_Pdi,@"STO_CUDA_ENTRY STV_DEFAULT"
_Z10matrixMultPKdS0_Pdi:
[----:B------:R-:W-:Y:S08]  /*0000*/  LDC R1, c[0x0][0x37c] ;  /* 0x0000df00ff017b82 */ /* 0x000ff00000000800 */
[----:B------:R-:W0:Y:S01]  /*0010*/  LDC R0, c[0x0][0x398] ;  /* 0x0000e600ff007b82 */ /* 0x000e220000000800 */
[----:B------:R-:W1:Y:S07]  /*0020*/  S2R R3, SR_TID.X ;  /* 0x0000000000037919 */ /* 0x000e6e0000002100 */
[----:B------:R-:W2:Y:S01]  /*0030*/  S2UR UR4, SR_CTAID.X ;  /* 0x00000000000479c3 */ /* 0x000ea20000002500 */
[----:B0-----:R-:W-:-:S04]  /*0040*/  IABS R7, R0 ;  /* 0x0000000000077213 */ /* 0x001fc80000000000 */
[----:B------:R-:W0:Y:S01]  /*0050*/  I2F.RP R2, R7 ;  /* 0x0000000700027306 */ /* 0x000e220000209400 */
[----:B--2---:R-:W-:-:S06]  /*0060*/  USHF.L.U32 UR4, UR4, 0xa, URZ ;  /* 0x0000000a04047899 */ /* 0x004fcc00080006ff */
[----:B-1----:R-:W-:Y:S01]  /*0070*/  LOP3.LUT R3, R3, UR4, RZ, 0xfc, !PT ;  /* 0x0000000403037c12 */ /* 0x002fe2000f8efcff */
[----:B0-----:R-:W0:Y:S02]  /*0080*/  MUFU.RCP R2, R2 ;  /* 0x0000000200027308 */ /* 0x001e240000001000 */
[----:B0-----:R-:W-:Y:S01]  /*0090*/  VIADD R4, R2, 0xffffffe ;  /* 0x0ffffffe02047836 */ /* 0x001fe20000000000 */
[----:B------:R-:W-:-:S05]  /*00a0*/  IABS R2, R3 ;  /* 0x0000000300027213 */ /* 0x000fca0000000000 */
[----:B------:R0:W1:Y:S02]  /*00b0*/  F2I.FTZ.U32.TRUNC.NTZ R5, R4 ;  /* 0x0000000400057305 */ /* 0x000064000021f000 */
[----:B0-----:R-:W-:Y:S02]  /*00c0*/  HFMA2 R4, -RZ, RZ, 0, 0 ;  /* 0x00000000ff047431 */ /* 0x001fe400000001ff */
[----:B-1----:R-:W-:-:S04]  /*00d0*/  IMAD.MOV R6, RZ, RZ, -R5 ;  /* 0x000000ffff067224 */ /* 0x002fc800078e0a05 */
[----:B------:R-:W-:-:S04]  /*00e0*/  IMAD R9, R6, R7, RZ ;  /* 0x0000000706097224 */ /* 0x000fc800078e02ff */
[----:B------:R-:W-:-:S06]  /*00f0*/  IMAD.HI.U32 R5, R5, R9, R4 ;  /* 0x0000000905057227 */ /* 0x000fcc00078e0004 */
[----:B------:R-:W-:-:S04]  /*0100*/  IMAD.HI.U32 R5, R5, R2, RZ ;  /* 0x0000000205057227 */ /* 0x000fc800078e00ff */
[----:B------:R-:W-:-:S04]  /*0110*/  IMAD.MOV R4, RZ, RZ, -R5 ;  /* 0x000000ffff047224 */ /* 0x000fc800078e0a05 */
[----:B------:R-:W-:-:S05]  /*0120*/  IMAD R2, R7, R4, R2 ;  /* 0x0000000407027224 */ /* 0x000fca00078e0202 */
[----:B------:R-:W-:-:S13]  /*0130*/  ISETP.GT.U32.AND P2, PT, R7, R2, PT ;  /* 0x000000020700720c */ /* 0x000fda0003f44070 */
[-C--:B------:R-:W-:Y:S01]  /*0140*/  @!P2 IADD3 R2, PT, PT, R2, -R7.reuse, RZ ;  /* 0x800000070202a210 */ /* 0x080fe20007ffe0ff */
[----:B------:R-:W-:Y:S01]  /*0150*/  @!P2 VIADD R5, R5, 0x1 ;  /* 0x000000010505a836 */ /* 0x000fe20000000000 */
[----:B------:R-:W-:Y:S02]  /*0160*/  ISETP.NE.AND P2, PT, R0, RZ, PT ;  /* 0x000000ff0000720c */ /* 0x000fe40003f45270 */
[----:B------:R-:W-:Y:S02]  /*0170*/  ISETP.GE.U32.AND P0, PT, R2, R7, PT ;  /* 0x000000070200720c */ /* 0x000fe40003f06070 */
[----:B------:R-:W-:-:S04]  /*0180*/  LOP3.LUT R2, R3, R0, RZ, 0x3c, !PT ;  /* 0x0000000003027212 */ /* 0x000fc800078e3cff */
[----:B------:R-:W-:-:S07]  /*0190*/  ISETP.GE.AND P1, PT, R2, RZ, PT ;  /* 0x000000ff0200720c */ /* 0x000fce0003f26270 */
[----:B------:R-:W-:-:S06]  /*01a0*/  @P0 IADD3 R5, PT, PT, R5, 0x1, RZ ;  /* 0x0000000105050810 */ /* 0x000fcc0007ffe0ff */
[----:B------:R-:W-:Y:S01]  /*01b0*/  @!P1 IMAD.MOV R5, RZ, RZ, -R5 ;  /* 0x000000ffff059224 */ /* 0x000fe200078e0a05 */
[----:B------:R-:W-:-:S04]  /*01c0*/  @!P2 LOP3.LUT R5, RZ, R0, RZ, 0x33, !PT ;  /* 0x00000000ff05a212 */ /* 0x000fc800078e33ff */
[----:B------:R-:W-:-:S04]  /*01d0*/  ISETP.GE.AND P0, PT, R5, R0, PT ;  /* 0x000000000500720c */ /* 0x000fc80003f06270 */
[----:B------:R-:W-:-:S13]  /*01e0*/  ISETP.LT.OR P0, PT, R0, RZ, P0 ;  /* 0x000000ff0000720c */ /* 0x000fda0000701670 */
[----:B------:R-:W-:Y:S05]  /*01f0*/  @P0 EXIT ;  /* 0x000000000000094d */ /* 0x000fea0003800000 */
[C---:B------:R-:W-:Y:S01]  /*0200*/  ISETP.GE.U32.AND P0, PT, R0.reuse, 0x8, PT ;  /* 0x000000080000780c */ /* 0x040fe20003f06070 */
[----:B------:R-:W-:Y:S01]  /*0210*/  IMAD R2, R5, R0, RZ ;  /* 0x0000000005027224 */ /* 0x000fe200078e02ff */
[----:B------:R-:W-:Y:S01]  /*0220*/  VIMNMX.U32 R4, PT, PT, R0, 0x1, !PT ;  /* 0x0000000100047848 */ /* 0x000fe20007fe0000 */
[----:B------:R-:W0:Y:S01]  /*0230*/  LDCU.64 UR4, c[0x0][0x358] ;  /* 0x00006b00ff0477ac */ /* 0x000e220008000a00 */
[----:B------:R-:W-:Y:S02]  /*0240*/  MOV R25, RZ ;  /* 0x000000ff00197202 */ /* 0x000fe40000000f00 */
[----:B------:R-:W-:Y:S01]  /*0250*/  CS2R R20, SRZ ;  /* 0x0000000000147805 */ /* 0x000fe2000001ff00 */
[----:B------:R-:W-:Y:S01]  /*0260*/  IMAD.IADD R5, R3, 0x1, -R2 ;  /* 0x0000000103057824 */ /* 0x000fe200078e0a02 */
[----:B------:R-:W-:-:S05]  /*0270*/  LOP3.LUT R6, R4, 0x7, RZ, 0xc0, !PT ;  /* 0x0000000704067812 */ /* 0x000fca00078ec0ff */
[----:B------:R-:W-:Y:S05]  /*0280*/  @!P0 BRA `(.L_x_0) ;  /* 0x0000000000fc8947 */ /* 0x000fea0003800000 */
[----:B------:R-:W1:Y:S01]  /*0290*/  LDC.64 R8, c[0x0][0x380] ;  /* 0x0000e000ff087b82 */ /* 0x000e620000000a00 */
[C---:B------:R-:W-:Y:S01]  /*02a0*/  SHF.L.U32 R22, R0.reuse, 0x3, RZ ;  /* 0x0000000300167819 */ /* 0x040fe200000006ff */
[C-C-:B------:R-:W-:Y:S01]  /*02b0*/  IMAD R23, R0.reuse, 0x2, R5.reuse ;  /* 0x0000000200177824 */ /* 0x140fe200078e0205 */
[C---:B------:R-:W-:Y:S01]  /*02c0*/  LEA R27, R0.reuse, R5, 0x2 ;  /* 0x00000005001b7211 */ /* 0x040fe200078e10ff */
[C-C-:B------:R-:W-:Y:S01]  /*02d0*/  IMAD R25, R0.reuse, 0x3, R5.reuse ;  /* 0x0000000300197824 */ /* 0x140fe200078e0205 */
[----:B------:R-:W-:Y:S01]  /*02e0*/  CS2R R20, SRZ ;  /* 0x0000000000147805 */ /* 0x000fe2000001ff00 */
[C-C-:B------:R-:W-:Y:S02]  /*02f0*/  IMAD R29, R0.reuse, 0x5, R5.reuse ;  /* 0x00000005001d7824 */ /* 0x140fe400078e0205 */
[----:B------:R-:W2:Y:S01]  /*0300*/  LDC.64 R10, c[0x0][0x388] ;  /* 0x0000e200ff0a7b82 */ /* 0x000ea20000000a00 */
[C-C-:B------:R-:W-:Y:S02]  /*0310*/  IMAD R24, R0.reuse, 0x6, R5.reuse ;  /* 0x0000000600187824 */ /* 0x140fe400078e0205 */
[----:B------:R-:W-:-:S02]  /*0320*/  IMAD R26, R0, 0x7, R5 ;  /* 0x00000007001a7824 */ /* 0x000fc400078e0205 */
[----:B-1----:R-:W-:-:S03]  /*0330*/  IMAD.WIDE.U32 R8, R2, 0x8, R8 ;  /* 0x0000000802087825 */ /* 0x002fc600078e0008 */
[----:B------:R-:W-:Y:S02]  /*0340*/  IADD3 R28, P0, PT, R8, 0x20, RZ ;  /* 0x00000020081c7810 */ /* 0x000fe40007f1e0ff */
[----:B------:R-:W-:Y:S01]  /*0350*/  LOP3.LUT R8, R4, 0x7ffffff8, RZ, 0xc0, !PT ;  /* 0x7ffffff804087812 */ /* 0x000fe200078ec0ff */
[----:B--2---:R-:W-:Y:S01]  /*0360*/  IMAD.WIDE.U32 R12, R5, 0x8, R10 ;  /* 0x00000008050c7825 */ /* 0x004fe200078e000a */
[----:B------:R-:W-:-:S03]  /*0370*/  IADD3.X R15, PT, PT, RZ, R9, RZ, P0, !PT ;  /* 0x00000009ff0f7210 */ /* 0x000fc600007fe4ff */
[----:B------:R-:W-:Y:S02]  /*0380*/  IMAD.IADD R9, R5, 0x1, R0 ;  /* 0x0000000105097824 */ /* 0x000fe400078e0200 */
[----:B------:R-:W-:-:S07]  /*0390*/  IMAD.MOV R7, RZ, RZ, -R8 ;  /* 0x000000ffff077224 */ /* 0x000fce00078e0a08 */
.L_x_1:
[----:B------:R-:W-:Y:S01]  /*03a0*/  MOV R14, R28 ;  /* 0x0000001c000e7202 */ /* 0x000fe20000000f00 */
[----:B0-----:R-:W2:Y:S04]  /*03b0*/  LDG.E.64 R18, desc[UR4][R12.64] ;  /* 0x000000040c127981 */ /* 0x001ea8000c1e1b00 */
[----:B------:R-:W2:Y:S02]  /*03c0*/  LDG.E.64 R16, desc[UR4][R14.64+-0x20] ;  /* 0xffffe0040e107981 */ /* 0x000ea4000c1e1b00 */
[----:B--2---:R-:W-:Y:S01]  /*03d0*/  DFMA R18, R16, R18, R20 ;  /* 0x000000121012722b */ /* 0x004fe20000000014 */
[--C-:B------:R-:W-:Y:S01]  /*03e0*/  IMAD.WIDE.U32 R20, R9, 0x8, R10.reuse ;  /* 0x0000000809147825 */ /* 0x100fe200078e000a */
[----:B------:R-:W2:Y:S05]  /*03f0*/  LDG.E.64 R16, desc[UR4][R14.64+-0x18] ;  /* 0xffffe8040e107981 */ /* 0x000eaa000c1e1b00 */
[----:B------:R-:W2:Y:S02]  /*0400*/  LDG.E.64 R20, desc[UR4][R20.64] ;  /* 0x0000000414147981 */ /* 0x000ea4000c1e1b00 */
[----:B--2---:R-:W-:Y:S01]  /*0410*/  DFMA R20, R16, R20, R18 ;  /* 0x000000141014722b */ /* 0x004fe20000000012 */
[--C-:B------:R-:W-:Y:S01]  /*0420*/  IMAD.WIDE.U32 R18, R23, 0x8, R10.reuse ;  /* 0x0000000817127825 */ /* 0x100fe200078e000a */
[----:B------:R-:W2:Y:S05]  /*0430*/  LDG.E.64 R16, desc[UR4][R14.64+-0x10] ;  /* 0xfffff0040e107981 */ /* 0x000eaa000c1e1b00 */
[----:B------:R-:W2:Y:S02]  /*0440*/  LDG.E.64 R18, desc[UR4][R18.64] ;  /* 0x0000000412127981 */ /* 0x000ea4000c1e1b00 */
[----:B--2---:R-:W-:Y:S01]  /*0450*/  DFMA R18, R16, R18, R20 ;  /* 0x000000121012722b */ /* 0x004fe20000000014 */
[----:B------:R-:W-:-:S05]  /*0460*/  IMAD.WIDE.U32 R16, R25, 0x8, R10 ;  /* 0x0000000819107825 */ /* 0x000fca00078e000a */
[----:B------:R-:W2:Y:S04]  /*0470*/  LDG.E.64 R20, desc[UR4][R16.64] ;  /* 0x0000000410147981 */ /* 0x000ea8000c1e1b00 */
        /* <DEDUP_REMOVED lines=12> */
[----:B------:R-:W2:Y:S01]  /*0540*/  LDG.E.64 R16, desc[UR4][R16.64] ;  /* 0x0000000410107981 */ /* 0x000ea2000c1e1b00 */
[----:B------:R-:W-:Y:S01]  /*0550*/  IADD3 R28, P0, PT, R14, 0x40, RZ ;  /* 0x000000400e1c7810 */ /* 0x000fe20007f1e0ff */
[----:B------:R-:W-:Y:S01]  /*0560*/  VIADD R7, R7, 0x8 ;  /* 0x0000000807077836 */ /* 0x000fe20000000000 */
[----:B--2---:R-:W-:Y:S01]  /*0570*/  DFMA R16, R18, R16, R20 ;  /* 0x000000101210722b */ /* 0x004fe20000000014 */
[----:B------:R-:W-:Y:S01]  /*0580*/  IMAD.WIDE.U32 R18, R26, 0x8, R10 ;  /* 0x000000081a127825 */ /* 0x000fe200078e000a */
[----:B------:R0:W2:Y:S05]  /*0590*/  LDG.E.64 R20, desc[UR4][R14.64+0x18] ;  /* 0x000018040e147981 */ /* 0x0000aa000c1e1b00 */
[----:B------:R-:W2:Y:S01]  /*05a0*/  LDG.E.64 R18, desc[UR4][R18.64] ;  /* 0x0000000412127981 */ /* 0x000ea2000c1e1b00 */
[----:B0-----:R-:W-:-:S02]  /*05b0*/  IADD3.X R15, PT, PT, RZ, R15, RZ, P0, !PT ;  /* 0x0000000fff0f7210 */ /* 0x001fc400007fe4ff */
[----:B------:R-:W-:Y:S01]  /*05c0*/  ISETP.NE.AND P0, PT, R7, RZ, PT ;  /* 0x000000ff0700720c */ /* 0x000fe20003f05270 */
[C---:B------:R-:W-:Y:S01]  /*05d0*/  IMAD.IADD R9, R22.reuse, 0x1, R9 ;  /* 0x0000000116097824 */ /* 0x040fe200078e0209 */
[C---:B------:R-:W-:Y:S01]  /*05e0*/  IADD3 R23, PT, PT, R22.reuse, R23, RZ ;  /* 0x0000001716177210 */ /* 0x040fe20007ffe0ff */
[C---:B------:R-:W-:Y:S01]  /*05f0*/  IMAD.IADD R25, R22.reuse, 0x1, R25 ;  /* 0x0000000116197824 */ /* 0x040fe200078e0219 */
[C---:B------:R-:W-:Y:S01]  /*0600*/  IADD3 R27, PT, PT, R22.reuse, R27, RZ ;  /* 0x0000001b161b7210 */ /* 0x040fe20007ffe0ff */
[C---:B------:R-:W-:Y:S01]  /*0610*/  IMAD.IADD R29, R22.reuse, 0x1, R29 ;  /* 0x00000001161d7824 */ /* 0x040fe200078e021d */
[C---:B------:R-:W-:Y:S01]  /*0620*/  IADD3 R24, PT, PT, R22.reuse, R24, RZ ;  /* 0x0000001816187210 */ /* 0x040fe20007ffe0ff */
[C---:B------:R-:W-:Y:S02]  /*0630*/  IMAD.IADD R26, R22.reuse, 0x1, R26 ;  /* 0x00000001161a7824 */ /* 0x040fe400078e021a */
[----:B------:R-:W-:Y:S01]  /*0640*/  IMAD.WIDE.U32 R12, R22, 0x8, R12 ;  /* 0x00000008160c7825 */ /* 0x000fe200078e000c */
[----:B--2---:R-:W-:-:S03]  /*0650*/  DFMA R20, R20, R18, R16 ;  /* 0x000000121414722b */ /* 0x004fc60000000010 */
[----:B------:R-:W-:Y:S08]  /*0660*/  @P0 BRA `(.L_x_1) ;  /* 0xfffffffc004c0947 */ /* 0x000ff0000383ffff */
[----:B------:R-:W-:-:S07]  /*0670*/  MOV R25, R8 ;  /* 0x0000000800197202 */ /* 0x000fce0000000f00 */
.L_x_0:
[----:B------:R-:W-:-:S13]  /*0680*/  ISETP.NE.AND P0, PT, R6, RZ, PT ;  /* 0x000000ff0600720c */ /* 0x000fda0003f05270 */
[----:B------:R-:W-:Y:S05]  /*0690*/  @!P0 BRA `(.L_x_2) ;  /* 0x00000004000c8947 */ /* 0x000fea0003800000 */
[----:B------:R-:W-:Y:S02]  /*06a0*/  ISETP.GE.U32.AND P1, PT, R6, 0x4, PT ;  /* 0x000000040600780c */ /* 0x000fe40003f26070 */
[----:B------:R-:W-:-:S04]  /*06b0*/  LOP3.LUT R24, R4, 0x3, RZ, 0xc0, !PT ;  /* 0x0000000304187812 */ /* 0x000fc800078ec0ff */
[----:B------:R-:W-:-:S07]  /*06c0*/  ISETP.NE.AND P0, PT, R24, RZ, PT ;  /* 0x000000ff1800720c */ /* 0x000fce0003f05270 */
[----:B------:R-:W-:Y:S06]  /*06d0*/  @!P1 BRA `(.L_x_3) ;  /* 0x0000000000789947 */ /* 0x000fec0003800000 */
[----:B------:R-:W1:Y:S01]  /*06e0*/  LDC.64 R16, c[0x0][0x380] ;  /* 0x0000e000ff107b82 */ /* 0x000e620000000a00 */
[----:B------:R-:W2:Y:S01]  /*06f0*/  LDCU.64 UR6, c[0x0][0x380] ;  /* 0x00007000ff0677ac */ /* 0x000ea20008000a00 */
[C---:B------:R-:W-:Y:S01]  /*0700*/  IMAD.IADD R7, R2.reuse, 0x1, R25 ;  /* 0x0000000102077824 */ /* 0x040fe200078e0219 */
[----:B------:R-:W-:Y:S01]  /*0710*/  IADD3 R6, P1, PT, R2, R25, RZ ;  /* 0x0000001902067210 */ /* 0x000fe20007f3e0ff */
[----:B------:R-:W-:-:S04]  /*0720*/  IMAD R19, R25, R0, R5 ;  /* 0x0000000019137224 */ /* 0x000fc800078e0205 */
[----:B------:R-:W3:Y:S01]  /*0730*/  LDC.64 R22, c[0x0][0x388] ;  /* 0x0000e200ff167b82 */ /* 0x000ee20000000a00 */
[----:B------:R-:W-:Y:S01]  /*0740*/  IMAD.X R9, RZ, RZ, RZ, P1 ;  /* 0x000000ffff097224 */ /* 0x000fe200008e06ff */
[C---:B--2---:R-:W-:Y:S01]  /*0750*/  LEA R26, P1, R6.reuse, UR6, 0x3 ;  /* 0x00000006061a7c11 */ /* 0x044fe2000f8218ff */
[----:B-1----:R-:W-:Y:S01]  /*0760*/  IMAD.WIDE.U32 R16, R7, 0x8, R16 ;  /* 0x0000000807107825 */ /* 0x002fe200078e0010 */
[----:B------:R-:W-:Y:S02]  /*0770*/  IADD3 R7, PT, PT, R19, R0, RZ ;  /* 0x0000000013077210 */ /* 0x000fe40007ffe0ff */
[----:B------:R-:W-:-:S03]  /*0780*/  LEA.HI.X R27, R6, UR7, R9, 0x3, P1 ;  /* 0x00000007061b7c11 */ /* 0x000fc600088f1c09 */
[----:B0-----:R-:W2:Y:S01]  /*0790*/  LDG.E.64 R16, desc[UR4][R16.64] ;  /* 0x0000000410107981 */ /* 0x001ea2000c1e1b00 */
[----:B---3--:R-:W-:-:S03]  /*07a0*/  IMAD.WIDE.U32 R18, R19, 0x8, R22 ;  /* 0x0000000813127825 */ /* 0x008fc600078e0016 */
[----:B------:R-:W3:Y:S01]  /*07b0*/  LDG.E.64 R12, desc[UR4][R26.64+0x8] ;  /* 0x000008041a0c7981 */ /* 0x000ee2000c1e1b00 */
[----:B------:R-:W-:-:S03]  /*07c0*/  IMAD.WIDE.U32 R14, R7, 0x8, R22 ;  /* 0x00000008070e7825 */ /* 0x000fc600078e0016 */
[----:B------:R-:W2:Y:S01]  /*07d0*/  LDG.E.64 R18, desc[UR4][R18.64] ;  /* 0x0000000412127981 */ /* 0x000ea2000c1e1b00 */
[----:B------:R-:W-:-:S03]  /*07e0*/  IADD3 R7, PT, PT, R7, R0, RZ ;  /* 0x0000000007077210 */ /* 0x000fc60007ffe0ff */
[----:B------:R-:W3:Y:S02]  /*07f0*/  LDG.E.64 R14, desc[UR4][R14.64] ;  /* 0x000000040e0e7981 */ /* 0x000ee4000c1e1b00 */
[C---:B------:R-:W-:Y:S02]  /*0800*/  IMAD.IADD R9, R7.reuse, 0x1, R0 ;  /* 0x0000000107097824 */ /* 0x040fe400078e0200 */
[--C-:B------:R-:W-:Y:S02]  /*0810*/  IMAD.WIDE.U32 R10, R7, 0x8, R22.reuse ;  /* 0x00000008070a7825 */ /* 0x100fe400078e0016 */
[----:B------:R-:W4:Y:S02]  /*0820*/  LDG.E.64 R6, desc[UR4][R26.64+0x18] ;  /* 0x000018041a067981 */ /* 0x000f24000c1e1b00 */
[----:B------:R-:W-:Y:S02]  /*0830*/  IMAD.WIDE.U32 R22, R9, 0x8, R22 ;  /* 0x0000000809167825 */ /* 0x000fe400078e0016 */
[----:B------:R-:W5:Y:S04]  /*0840*/  LDG.E.64 R10, desc[UR4][R10.64] ;  /* 0x000000040a0a7981 */ /* 0x000f68000c1e1b00 */
[----:B------:R-:W5:Y:S04]  /*0850*/  LDG.E.64 R8, desc[UR4][R26.64+0x10] ;  /* 0x000010041a087981 */ /* 0x000f68000c1e1b00 */
[----:B------:R-:W4:Y:S01]  /*0860*/  LDG.E.64 R22, desc[UR4][R22.64] ;  /* 0x0000000416167981 */ /* 0x000f22000c1e1b00 */
[----:B------:R-:W-:Y:S01]  /*0870*/  IADD3 R25, PT, PT, R25, 0x4, RZ ;  /* 0x0000000419197810 */ /* 0x000fe20007ffe0ff */
[----:B--2---:R-:W-:-:S08]  /*0880*/  DFMA R16, R16, R18, R20 ;  /* 0x000000121010722b */ /* 0x004fd00000000014 */
[----:B---3--:R-:W-:-:S08]  /*0890*/  DFMA R12, R12, R14, R16 ;  /* 0x0000000e0c0c722b */ /* 0x008fd00000000010 */
[----:B-----5:R-:W-:-:S08]  /*08a0*/  DFMA R8, R8, R10, R12 ;  /* 0x0000000a0808722b */ /* 0x020fd0000000000c */
[----:B----4-:R-:W-:-:S11]  /*08b0*/  DFMA R20, R6, R22, R8 ;  /* 0x000000160614722b */ /* 0x010fd60000000008 */
.L_x_3:
[----:B------:R-:W-:Y:S05]  /*08c0*/  @!P0 BRA `(.L_x_2) ;  /* 0x0000000000808947 */ /* 0x000fea0003800000 */
[----:B------:R-:W-:Y:S01]  /*08d0*/  ISETP.NE.AND P1, PT, R24, 0x1, PT ;  /* 0x000000011800780c */ /* 0x000fe20003f25270 */
[----:B------:R-:W1:Y:S01]  /*08e0*/  LDC.64 R14, c[0x0][0x380] ;  /* 0x0000e000ff0e7b82 */ /* 0x000e620000000a00 */
[----:B------:R-:W-:-:S04]  /*08f0*/  LOP3.LUT R4, R4, 0x1, RZ, 0xc0, !PT ;  /* 0x0000000104047812 */ /* 0x000fc800078ec0ff */
[----:B------:R-:W-:-:S03]  /*0900*/  ISETP.NE.U32.AND P0, PT, R4, 0x1, PT ;  /* 0x000000010400780c */ /* 0x000fc60003f05070 */
[----:B------:R-:W2:Y:S04]  /*0910*/  LDC.64 R6, c[0x0][0x388] ;  /* 0x0000e200ff067b82 */ /* 0x000ea80000000a00 */
[C---:B------:R-:W-:Y:S01]  /*0920*/  @P1 IMAD.IADD R17, R2.reuse, 0x1, R25 ;  /* 0x0000000102111824 */ /* 0x040fe200078e0219 */
[----:B------:R-:W-:Y:S01]  /*0930*/  @P1 IADD3 R4, P2, PT, R2, R25, RZ ;  /* 0x0000001902041210 */ /* 0x000fe20007f5e0ff */
[CC--:B------:R-:W-:Y:S02]  /*0940*/  @P1 IMAD R19, R25.reuse, R0.reuse, R5 ;  /* 0x0000000019131224 */ /* 0x0c0fe400078e0205 */
[----:B------:R-:W3:Y:S01]  /*0950*/  @P1 LDC.64 R8, c[0x0][0x380] ;  /* 0x0000e000ff081b82 */ /* 0x000ee20000000a00 */
[----:B------:R-:W-:Y:S01]  /*0960*/  @P1 IADD3.X R18, PT, PT, RZ, RZ, RZ, P2, !PT ;  /* 0x000000ffff121210 */ /* 0x000fe200017fe4ff */
[----:B------:R-:W-:Y:S01]  /*0970*/  @P1 VIADD R25, R25, 0x2 ;  /* 0x0000000219191836 */ /* 0x000fe20000000000 */
[----:B------:R-:W-:-:S05]  /*0980*/  @P1 IADD3 R23, PT, PT, R19, R0, RZ ;  /* 0x0000000013171210 */ /* 0x000fca0007ffe0ff */
[----:B------:R-:W4:Y:S01]  /*0990*/  LDC.64 R12, c[0x0][0x380] ;  /* 0x0000e000ff0c7b82 */ /* 0x000f220000000a00 */
[----:B-1----:R-:W-:-:S06]  /*09a0*/  @P1 IMAD.WIDE.U32 R14, R17, 0x8, R14 ;  /* 0x00000008110e1825 */ /* 0x002fcc00078e000e */
[----:B0-----:R-:W5:Y:S01]  /*09b0*/  @P1 LDG.E.64 R14, desc[UR4][R14.64] ;  /* 0x000000040e0e1981 */ /* 0x001f62000c1e1b00 */
[----:B------:R-:W0:Y:S01]  /*09c0*/  LDC.64 R10, c[0x0][0x388] ;  /* 0x0000e200ff0a7b82 */ /* 0x000e220000000a00 */
[----:B--2---:R-:W-:Y:S01]  /*09d0*/  @P1 IMAD.WIDE.U32 R16, R19, 0x8, R6 ;  /* 0x0000000813101825 */ /* 0x004fe200078e0006 */
[----:B---3--:R-:W-:-:S05]  /*09e0*/  @P1 LEA R8, P2, R4, R8, 0x3 ;  /* 0x0000000804081211 */ /* 0x008fca00078418ff */
[----:B------:R-:W5:Y:S01]  /*09f0*/  @P1 LDG.E.64 R16, desc[UR4][R16.64] ;  /* 0x0000000410101981 */ /* 0x000f62000c1e1b00 */
[----:B------:R-:W-:Y:S01]  /*0a00*/  @P1 IMAD.WIDE.U32 R6, R23, 0x8, R6 ;  /* 0x0000000817061825 */ /* 0x000fe200078e0006 */
[----:B------:R-:W-:-:S03]  /*0a10*/  @P1 LEA.HI.X R9, R4, R9, R18, 0x3, P2 ;  /* 0x0000000904091211 */ /* 0x000fc600010f1c12 */
[----:B------:R-:W-:Y:S01]  /*0a20*/  @!P0 IMAD R5, R25, R0, R5 ;  /* 0x0000000019058224 */ /* 0x000fe200078e0205 */
[----:B------:R-:W-:Y:S01]  /*0a30*/  @!P0 IADD3 R25, PT, PT, R2, R25, RZ ;  /* 0x0000001902198210 */ /* 0x000fe20007ffe0ff */
[----:B------:R-:W2:Y:S04]  /*0a40*/  @P1 LDG.E.64 R6, desc[UR4][R6.64] ;  /* 0x0000000406061981 */ /* 0x000ea8000c1e1b00 */
[----:B------:R-:W2:Y:S01]  /*0a50*/  @P1 LDG.E.64 R8, desc[UR4][R8.64+0x8] ;  /* 0x0000080408081981 */ /* 0x000ea2000c1e1b00 */
[----:B----4-:R-:W-:-:S04]  /*0a60*/  @!P0 IMAD.WIDE.U32 R12, R25, 0x8, R12 ;  /* 0x00000008190c8825 */ /* 0x010fc800078e000c */
[----:B0-----:R-:W-:Y:S02]  /*0a70*/  @!P0 IMAD.WIDE.U32 R10, R5, 0x8, R10 ;  /* 0x00000008050a8825 */ /* 0x001fe400078e000a */
[----:B------:R-:W3:Y:S04]  /*0a80*/  @!P0 LDG.E.64 R12, desc[UR4][R12.64] ;  /* 0x000000040c0c8981 */ /* 0x000ee8000c1e1b00 */
[----:B------:R-:W3:Y:S01]  /*0a90*/  @!P0 LDG.E.64 R10, desc[UR4][R10.64] ;  /* 0x000000040a0a8981 */ /* 0x000ee2000c1e1b00 */
[----:B-----5:R-:W-:-:S08]  /*0aa0*/  @P1 DFMA R14, R14, R16, R20 ;  /* 0x000000100e0e122b */ /* 0x020fd00000000014 */
[----:B--2---:R-:W-:-:S08]  /*0ab0*/  @P1 DFMA R20, R8, R6, R14 ;  /* 0x000000060814122b */ /* 0x004fd0000000000e */
[----:B---3--:R-:W-:-:S11]  /*0ac0*/  @!P0 DFMA R20, R12, R10, R20 ;  /* 0x0000000a0c14822b */ /* 0x008fd60000000014 */
.L_x_2:
[----:B------:R-:W1:Y:S02]  /*0ad0*/  LDC.64 R4, c[0x0][0x390] ;  /* 0x0000e400ff047b82 */ /* 0x000e640000000a00 */
[----:B-1----:R-:W-:-:S05]  /*0ae0*/  IMAD.WIDE.U32 R2, R3, 0x8, R4 ;  /* 0x0000000803027825 */ /* 0x002fca00078e0004 */
[----:B0-----:R-:W-:Y:S01]  /*0af0*/  STG.E.64 desc[UR4][R2.64], R20 ;  /* 0x0000001402007986 */ /* 0x001fe2000c101b04 */
[----:B------:R-:W-:Y:S05]  /*0b00*/  EXIT ;  /* 0x000000000000794d */ /* 0x000fea0003800000 */
.L_x_4:
[----:B------:R-:W-:-:S00]  /*0b10*/  BRA `(.L_x_4) ;  /* 0xfffffffc00fc7947 */ /* 0x000fc0000383ffff */
[----:B------:R-:W-:-:S00]  /*0b20*/  NOP ;  /* 0x0000000000007918 */ /* 0x000fc00000000000 */
        /* <DEDUP_REMOVED lines=13> */
.L_x_5:


//--------------------- .nv.shared.reserved.0     --------------------------
	.section	.nv.shared.reserved.0,"aw",@nobits
	.weak		__nv_reservedSMEM_offset_0_alias
	.size		__nv_reservedSMEM_offset_0_alias, 0, 64
	.other		__nv_reservedSMEM_offset_0_alias,@"STO_CUDA_RESERVED_SHARED STV_DEFAULT"
__nv_reservedSMEM_offset_0_alias:
	.zero		0
	.zero		64


//--------------------- .nv.constant0._Z10matrixMultPKdS0_Pdi --------------------------
	.section	.nv.constant0._Z10matrixMultPKdS0_Pdi,"a",@progbits
	.sectionflags	@""
	.align	4
.nv.constant0._Z10matrixMultPKdS0_Pdi:
	.zero		924


//--------------------- SYMBOLS --------------------------

	.type		.nv.reservedSmem.offset0,@object
	.size		.nv.reservedSmem.offset0,0x4
